	.headerflags	@"EF_CUDA_TEXMODE_UNIFIED EF_CUDA_64BIT_ADDRESS EF_CUDA_ACCELERATORS EF_CUDA_SM90 EF_CUDA_VIRTUAL_SM(EF_CUDA_SM90)"
	.elftype	@"ET_EXEC"


//--------------------- .nv.info                  --------------------------
	.section	.nv.info,"",@"SHT_CUDA_INFO"
	.align	4


	//----- nvinfo : EIATTR_REGCOUNT
	.align		4
        /*0000*/ 	.byte	0x04, 0x2f
        /*0002*/ 	.short	(.L_2 - .L_1)
	.align		4
.L_1:
        /*0004*/ 	.word	index@(triton_poi_fused_convolution_tanh_19)
        /*0008*/ 	.word	0x00000017


	//----- nvinfo : EIATTR_MIN_STACK_SIZE
	.align		4
.L_2:
        /*000c*/ 	.byte	0x04, 0x12
        /*000e*/ 	.short	(.L_4 - .L_3)
	.align		4
.L_3:
        /*0010*/ 	.word	index@(triton_poi_fused_convolution_tanh_19)
        /*0014*/ 	.word	0x00000000


	//----- nvinfo : EIATTR_FRAME_SIZE
	.align		4
.L_4:
        /*0018*/ 	.byte	0x04, 0x11
        /*001a*/ 	.short	(.L_6 - .L_5)
	.align		4
.L_5:
        /*001c*/ 	.word	index@(triton_poi_fused_convolution_tanh_19)
        /*0020*/ 	.word	0x00000000


	//----- nvinfo : EIATTR_MIN_STACK_SIZE
	.align		4
.L_6:
        /*0024*/ 	.byte	0x04, 0x12
        /*0026*/ 	.short	(.L_8 - .L_7)
	.align		4
.L_7:
        /*0028*/ 	.word	index@(triton_poi_fused_convolution_tanh_19)
        /*002c*/ 	.word	0x00000000
.L_8:


//--------------------- .nv.info.triton_poi_fused_convolution_tanh_19 --------------------------
	.section	.nv.info.triton_poi_fused_convolution_tanh_19,"",@"SHT_CUDA_INFO"
	.sectionflags	@""
	.align	4


	//----- nvinfo : EIATTR_CUDA_API_VERSION
	.align		4
        /*0000*/ 	.byte	0x04, 0x37
        /*0002*/ 	.short	(.L_10 - .L_9)
.L_9:
        /*0004*/ 	.word	0x0000007c


	//----- nvinfo : EIATTR_KPARAM_INFO
	.align		4
.L_10:
        /*0008*/ 	.byte	0x04, 0x17
        /*000a*/ 	.short	(.L_12 - .L_11)
.L_11:
        /*000c*/ 	.word	0x00000000
        /*0010*/ 	.short	0x0004
        /*0012*/ 	.short	0x001c
        /*0014*/ 	.byte	0x00, 0xf0, 0x11, 0x00


	//----- nvinfo : EIATTR_KPARAM_INFO
	.align		4
.L_12:
        /*0018*/ 	.byte	0x04, 0x17
        /*001a*/ 	.short	(.L_14 - .L_13)
.L_13:
        /*001c*/ 	.word	0x00000000
        /*0020*/ 	.short	0x0003
        /*0022*/ 	.short	0x0018
        /*0024*/ 	.byte	0x00, 0xf0, 0x11, 0x00


	//----- nvinfo : EIATTR_KPARAM_INFO
	.align		4
.L_14:
        /*0028*/ 	.byte	0x04, 0x17
        /*002a*/ 	.short	(.L_16 - .L_15)
.L_15:
        /*002c*/ 	.word	0x00000000
        /*0030*/ 	.short	0x0002
        /*0032*/ 	.short	0x0010
        /*0034*/ 	.byte	0x00, 0xf4, 0x21, 0x00


	//----- nvinfo : EIATTR_KPARAM_INFO
	.align		4
.L_16:
        /*0038*/ 	.byte	0x04, 0x17
        /*003a*/ 	.short	(.L_18 - .L_17)
.L_17:
        /*003c*/ 	.word	0x00000000
        /*0040*/ 	.short	0x0001
        /*0042*/ 	.short	0x0008
        /*0044*/ 	.byte	0x00, 0xf4, 0x21, 0x00


	//----- nvinfo : EIATTR_KPARAM_INFO
	.align		4
.L_18:
        /*0048*/ 	.byte	0x04, 0x17
        /*004a*/ 	.short	(.L_20 - .L_19)
.L_19:
        /*004c*/ 	.word	0x00000000
        /*0050*/ 	.short	0x0000
        /*0052*/ 	.short	0x0000
        /*0054*/ 	.byte	0x00, 0xf4, 0x21, 0x00


	//----- nvinfo : EIATTR_SPARSE_MMA_MASK
	.align		4
.L_20:
        /*0058*/ 	.byte	0x03, 0x50
        /*005a*/ 	.short	0x0000


	//----- nvinfo : EIATTR_MAXREG_COUNT
	.align		4
        /*005c*/ 	.byte	0x03, 0x1b
        /*005e*/ 	.short	0x00ff


	//----- nvinfo : EIATTR_EXIT_INSTR_OFFSETS
	.align		4
        /*0060*/ 	.byte	0x04, 0x1c
        /*0062*/ 	.short	(.L_22 - .L_21)


	//   ....[0]....
.L_21:
        /*0064*/ 	.word	0x00000930


	//   ....[1]....
        /*0068*/ 	.word	0x000009d0


	//----- nvinfo : EIATTR_REQNTID
	.align		4
.L_22:
        /*006c*/ 	.byte	0x04, 0x10
        /*006e*/ 	.short	(.L_24 - .L_23)
.L_23:
        /*0070*/ 	.word	0x00000080
        /*0074*/ 	.word	0x00000001
        /*0078*/ 	.word	0x00000001


	//----- nvinfo : EIATTR_CRS_STACK_SIZE
	.align		4
.L_24:
        /*007c*/ 	.byte	0x04, 0x1e
        /*007e*/ 	.short	(.L_26 - .L_25)
.L_25:
        /*0080*/ 	.word	0x00000000


	//----- nvinfo : EIATTR_CBANK_PARAM_SIZE
	.align		4
.L_26:
        /*0084*/ 	.byte	0x03, 0x19
        /*0086*/ 	.short	0x0020


	//----- nvinfo : EIATTR_PARAM_CBANK
	.align		4
        /*0088*/ 	.byte	0x04, 0x0a
        /*008a*/ 	.short	(.L_28 - .L_27)
	.align		4
.L_27:
        /*008c*/ 	.word	index@(.nv.constant0.triton_poi_fused_convolution_tanh_19)
        /*0090*/ 	.short	0x0210
        /*0092*/ 	.short	0x0020


	//----- nvinfo : EIATTR_SW_WAR
	.align		4
.L_28:
        /*0094*/ 	.byte	0x04, 0x36
        /*0096*/ 	.short	(.L_30 - .L_29)
.L_29:
        /*0098*/ 	.word	0x00000008
.L_30:


//--------------------- .nv.callgraph             --------------------------
	.section	.nv.callgraph,"",@"SHT_CUDA_CALLGRAPH"
	.align	4
	.sectionentsize	8
	.align		4
        /*0000*/ 	.word	0x00000000
	.align		4
        /*0004*/ 	.word	0xffffffff
	.align		4
        /*0008*/ 	.word	0x00000000
	.align		4
        /*000c*/ 	.word	0xfffffffe
	.align		4
        /*0010*/ 	.word	0x00000000
	.align		4
        /*0014*/ 	.word	0xfffffffd
	.align		4
        /*0018*/ 	.word	0x00000000
	.align		4
        /*001c*/ 	.word	0xfffffffc


//--------------------- .nv.constant4             --------------------------
	.section	.nv.constant4,"a",@progbits
	.align	8
	.align		8
.nv.constant4:
        /*0000*/ 	.dword	_$_str


//--------------------- .text.triton_poi_fused_convolution_tanh_19 --------------------------
	.section	.text.triton_poi_fused_convolution_tanh_19,"ax",@progbits
	.sectionflags	@"SHF_BARRIERS=1"
	.align	128
        .global         triton_poi_fused_convolution_tanh_19
        .type           triton_poi_fused_convolution_tanh_19,@function
        .size           triton_poi_fused_convolution_tanh_19,(.L_x_13 - triton_poi_fused_convolution_tanh_19)
        .other          triton_poi_fused_convolution_tanh_19,@"STO_CUDA_ENTRY STV_DEFAULT"
triton_poi_fused_convolution_tanh_19:
.text.triton_poi_fused_convolution_tanh_19:
[----:B------:R-:W0:Y:S02]  /*0000*/  LDC R1, c[0x0][0x28] ;  /* 0x00000a00ff017b82 */ /* 0x000e240000000800 */
[----:B------:R-:W1:Y:S01]  /*0010*/  S2R R12, SR_TID.X ;  /* 0x00000000000c7919 */ /* 0x000e620000002100 */
[----:B------:R-:W2:Y:S01]  /*0020*/  LDC.64 R18, c[0x0][0x210] ;  /* 0x00008400ff127b82 */ /* 0x000ea20000000a00 */
[----:B------:R-:W-:Y:S02]  /*0030*/  CS2R R6, SRZ ;  /* 0x0000000000067805 */ /* 0x000fe4000001ff00 */
[----:B------:R-:W-:Y:S01]  /*0040*/  CS2R R8, SRZ ;  /* 0x0000000000087805 */ /* 0x000fe2000001ff00 */
[----:B------:R-:W3:Y:S01]  /*0050*/  S2R R14, SR_CTAID.Y ;  /* 0x00000000000e7919 */ /* 0x000ee20000002600 */
[----:B------:R-:W-:Y:S01]  /*0060*/  CS2R R10, SRZ ;  /* 0x00000000000a7805 */ /* 0x000fe2000001ff00 */
[----:B------:R-:W-:Y:S01]  /*0070*/  ULDC.64 UR6, c[0x0][0x208] ;  /* 0x0000820000067ab9 */ /* 0x000fe20000000a00 */
[----:B------:R-:W4:Y:S01]  /*0080*/  S2R R2, SR_CTAID.X ;  /* 0x0000000000027919 */ /* 0x000f220000002500 */
[----:B-1----:R-:W-:Y:S01]  /*0090*/  IMAD.SHL.U32 R3, R12, 0x4, RZ ;  /* 0x000000040c037824 */ /* 0x002fe200078e00ff */
[----:B------:R-:W-:-:S02]  /*00a0*/  SHF.R.U32.HI R13, RZ, 0x2, R12 ;  /* 0x00000002ff0d7819 */ /* 0x000fc4000001160c */
[----:B---3--:R-:W-:Y:S02]  /*00b0*/  SHF.L.U32 R14, R14, 0x4, RZ ;  /* 0x000000040e0e7819 */ /* 0x008fe400000006ff */
[----:B------:R-:W-:Y:S02]  /*00c0*/  SGXT.U32 R13, R13, 0x5 ;  /* 0x000000050d0d781a */ /* 0x000fe40000000000 */
[----:B------:R-:W-:Y:S02]  /*00d0*/  LOP3.LUT R0, R14, 0xc, R3, 0xf8, !PT ;  /* 0x0000000c0e007812 */ /* 0x000fe400078ef803 */
[----:B----4-:R-:W-:Y:S02]  /*00e0*/  SHF.L.U32 R2, R2, 0x5, RZ ;  /* 0x0000000502027819 */ /* 0x010fe400000006ff */
[----:B------:R-:W-:Y:S02]  /*00f0*/  ISETP.GE.AND P0, PT, R0, 0x10, PT ;  /* 0x000000100000780c */ /* 0x000fe40003f06270 */
[----:B------:R-:W-:-:S05]  /*0100*/  LOP3.LUT R5, R2, R13, RZ, 0xfc, !PT ;  /* 0x0000000d02057212 */ /* 0x000fca00078efcff */
[----:B------:R-:W-:-:S05]  /*0110*/  IMAD R5, R0, 0x400, R5 ;  /* 0x0000040000057824 */ /* 0x000fca00078e0205 */
[----:B------:R-:W-:Y:S01]  /*0120*/  SHF.L.U32 R5, R5, 0x2, RZ ;  /* 0x0000000205057819 */ /* 0x000fe200000006ff */
[----:B------:R-:W1:Y:S04]  /*0130*/  @!P0 LDC.64 R16, c[0x0][0x218] ;  /* 0x00008600ff108b82 */ /* 0x000e680000000a00 */
[----:B--2---:R-:W-:Y:S01]  /*0140*/  IMAD.WIDE R18, R5, 0x4, R18 ;  /* 0x0000000405127825 */ /* 0x004fe200078e0212 */
[----:B------:R-:W-:-:S06]  /*0150*/  CS2R R4, SRZ ;  /* 0x0000000000047805 */ /* 0x000fcc000001ff00 */
[----:B------:R-:W2:Y:S04]  /*0160*/  @!P0 LDG.E.EL.128 R4, desc[UR6][R18.64] ;  /* 0x0000000612048981 */ /* 0x000ea8000c2e1d00 */
[----:B-1----:R-:W2:Y:S01]  /*0170*/  @!P0 LDG.E.EL.128 R8, desc[UR6][R16.64] ;  /* 0x0000000610088981 */ /* 0x002ea2000c2e1d00 */
[----:B------:R-:W-:Y:S01]  /*0180*/  BSSY B0, `(.L_x_0) ;  /* 0x0000017000007945 */ /* 0x000fe20003800000 */
[----:B--2---:R-:W-:-:S04]  /*0190*/  FADD R15, R8, R4 ;  /* 0x00000004080f7221 */ /* 0x004fc80000000000 */
[----:B------:R-:W-:-:S05]  /*01a0*/  FADD.FTZ R20, |R15|, -RZ ;  /* 0x800000ff0f147221 */ /* 0x000fca0000010200 */
[----:B------:R-:W-:Y:S01]  /*01b0*/  FSETP.GE.AND P0, PT, R20, 0.60000002384185791016, PT ;  /* 0x3f19999a1400780b */ /* 0x000fe20003f06000 */
[----:B------:R-:W-:-:S12]  /*01c0*/  FADD R5, R9, R5 ;  /* 0x0000000509057221 */ /* 0x000fd80000000000 */
[----:B------:R-:W-:Y:S05]  /*01d0*/  @!P0 BRA `(.L_x_1) ;  /* 0x0000000000288947 */ /* 0x000fea0003800000 */
[C---:B------:R-:W-:Y:S01]  /*01e0*/  FMUL R0, R20.reuse, 2.8853900432586669922 ;  /* 0x4038aa3b14007820 */ /* 0x040fe20000400000 */
[----:B------:R-:W-:Y:S01]  /*01f0*/  IMAD.MOV.U32 R9, RZ, RZ, 0x3f800000 ;  /* 0x3f800000ff097424 */ /* 0x000fe200078e00ff */
[----:B------:R-:W-:-:S04]  /*0200*/  FSETP.GE.AND P0, PT, R20, 9.010913848876953125, PT ;  /* 0x41102cb41400780b */ /* 0x000fc80003f06000 */
[----:B------:R-:W1:Y:S02]  /*0210*/  MUFU.EX2 R0, R0 ;  /* 0x0000000000007308 */ /* 0x000e640000000800 */
[----:B-1----:R-:W-:-:S06]  /*0220*/  FADD R8, R0, 1 ;  /* 0x3f80000000087421 */ /* 0x002fcc0000000000 */
[----:B------:R-:W1:Y:S02]  /*0230*/  MUFU.RCP R8, R8 ;  /* 0x0000000800087308 */ /* 0x000e640000001000 */
[----:B-1----:R-:W-:-:S05]  /*0240*/  FFMA.FTZ R4, R8, -2, R9 ;  /* 0xc000000008047823 */ /* 0x002fca0000010009 */
[----:B------:R-:W-:-:S04]  /*0250*/  FSEL R4, R4, 1, !P0 ;  /* 0x3f80000004047808 */ /* 0x000fc80004000000 */
[----:B------:R-:W-:Y:S01]  /*0260*/  LOP3.LUT R4, R4, 0x80000000, R15, 0xf8, !PT ;  /* 0x8000000004047812 */ /* 0x000fe200078ef80f */
[----:B------:R-:W-:Y:S06]  /*0270*/  BRA `(.L_x_2) ;  /* 0x00000000001c7947 */ /* 0x000fec0003800000 */
.L_x_1:
[----:B------:R-:W-:Y:S01]  /*0280*/  HFMA2.MMA R0, -RZ, RZ, 1.125, -9232 ;  /* 0x3c80f082ff007435 */ /* 0x000fe200000001ff */
[----:B------:R-:W-:-:S09]  /*0290*/  FMUL R9, R15, R15 ;  /* 0x0000000f0f097220 */ /* 0x000fd20000400000 */
[----:B------:R-:W-:-:S04]  /*02a0*/  FFMA.FTZ R0, R9, R0, -0.052303962409496307373 ;  /* 0xbd563cae09007423 */ /* 0x000fc80000010000 */
[----:B------:R-:W-:-:S04]  /*02b0*/  FFMA.FTZ R0, R9, R0, 0.1331529766321182251 ;  /* 0x3e08594109007423 */ /* 0x000fc80000010000 */
[----:B------:R-:W-:-:S04]  /*02c0*/  FFMA.FTZ R0, R9, R0, -0.33332768082618713379 ;  /* 0xbeaaa9ed09007423 */ /* 0x000fc80000010000 */
[----:B------:R-:W-:-:S04]  /*02d0*/  FFMA.FTZ R0, R9, R0, RZ ;  /* 0x0000000009007223 */ /* 0x000fc800000100ff */
[----:B------:R-:W-:-:S07]  /*02e0*/  FFMA.FTZ R4, R15, R0, R15 ;  /* 0x000000000f047223 */ /* 0x000fce000001000f */
.L_x_2:
[----:B------:R-:W-:Y:S05]  /*02f0*/  BSYNC B0 ;  /* 0x0000000000007941 */ /* 0x000fea0003800000 */
.L_x_0:
[----:B------:R-:W-:Y:S01]  /*0300*/  FADD.FTZ R15, |R5|, -RZ ;  /* 0x800000ff050f7221 */ /* 0x000fe20000010200 */
[----:B------:R-:W-:Y:S01]  /*0310*/  BSSY B0, `(.L_x_3) ;  /* 0x0000015000007945 */ /* 0x000fe20003800000 */
[----:B------:R-:W-:-:S03]  /*0320*/  FADD R6, R10, R6 ;  /* 0x000000060a067221 */ /* 0x000fc60000000000 */
[----:B------:R-:W-:-:S13]  /*0330*/  FSETP.GE.AND P0, PT, R15, 0.60000002384185791016, PT ;  /* 0x3f19999a0f00780b */ /* 0x000fda0003f06000 */
        /* <DEDUP_REMOVED lines=11> */
.L_x_4:
[----:B------:R-:W-:Y:S01]  /*03f0*/  MOV R0, 0x3c80f082 ;  /* 0x3c80f08200007802 */ /* 0x000fe20000000f00 */
[----:B------:R-:W-:-:S04]  /*0400*/  FMUL R9, R5, R5 ;  /* 0x0000000505097220 */ /* 0x000fc80000400000 */
[----:B------:R-:W-:-:S04]  /*0410*/  FFMA.FTZ R0, R9, R0, -0.052303962409496307373 ;  /* 0xbd563cae09007423 */ /* 0x000fc80000010000 */
[----:B------:R-:W-:-:S04]  /*0420*/  FFMA.FTZ R0, R9, R0, 0.1331529766321182251 ;  /* 0x3e08594109007423 */ /* 0x000fc80000010000 */
[----:B------:R-:W-:-:S04]  /*0430*/  FFMA.FTZ R0, R9, R0, -0.33332768082618713379 ;  /* 0xbeaaa9ed09007423 */ /* 0x000fc80000010000 */
[----:B------:R-:W-:-:S04]  /*0440*/  FFMA.FTZ R0, R9, R0, RZ ;  /* 0x0000000009007223 */ /* 0x000fc800000100ff */
[----:B------:R-:W-:-:S07]  /*0450*/  FFMA.FTZ R5, R5, R0, R5 ;  /* 0x0000000005057223 */ /* 0x000fce0000010005 */
.L_x_5:
[----:B------:R-:W-:Y:S05]  /*0460*/  BSYNC B0 ;  /* 0x0000000000007941 */ /* 0x000fea0003800000 */
.L_x_3:
        /* <DEDUP_REMOVED lines=15> */
.L_x_7:
[----:B------:R-:W-:Y:S01]  /*0560*/  HFMA2.MMA R0, -RZ, RZ, 1.125, -9232 ;  /* 0x3c80f082ff007435 */ /* 0x000fe200000001ff */
[----:B------:R-:W-:-:S09]  /*0570*/  FMUL R9, R6, R6 ;  /* 0x0000000606097220 */ /* 0x000fd20000400000 */
[----:B------:R-:W-:-:S04]  /*0580*/  FFMA.FTZ R0, R9, R0, -0.052303962409496307373 ;  /* 0xbd563cae09007423 */ /* 0x000fc80000010000 */
[----:B------:R-:W-:-:S04]  /*0590*/  FFMA.FTZ R0, R9, R0, 0.1331529766321182251 ;  /* 0x3e08594109007423 */ /* 0x000fc80000010000 */
[----:B------:R-:W-:-:S04]  /*05a0*/  FFMA.FTZ R0, R9, R0, -0.33332768082618713379 ;  /* 0xbeaaa9ed09007423 */ /* 0x000fc80000010000 */
[----:B------:R-:W-:-:S04]  /*05b0*/  FFMA.FTZ R9, R9, R0, RZ ;  /* 0x0000000009097223 */ /* 0x000fc800000100ff */
[----:B------:R-:W-:-:S07]  /*05c0*/  FFMA.FTZ R6, R6, R9, R6 ;  /* 0x0000000906067223 */ /* 0x000fce0000010006 */
.L_x_8:
[----:B------:R-:W-:Y:S05]  /*05d0*/  BSYNC B0 ;  /* 0x0000000000007941 */ /* 0x000fea0003800000 */
.L_x_6:
[----:B------:R-:W-:Y:S01]  /*05e0*/  FADD.FTZ R10, |R7|, -RZ ;  /* 0x800000ff070a7221 */ /* 0x000fe20000010200 */
[----:B------:R-:W-:Y:S04]  /*05f0*/  BSSY B0, `(.L_x_9) ;  /* 0x0000014000007945 */ /* 0x000fe80003800000 */
[----:B------:R-:W-:-:S13]  /*0600*/  FSETP.GE.AND P0, PT, R10, 0.60000002384185791016, PT ;  /* 0x3f19999a0a00780b */ /* 0x000fda0003f06000 */
[----:B------:R-:W-:Y:S05]  /*0610*/  @!P0 BRA `(.L_x_10) ;  /* 0x0000000000288947 */ /* 0x000fea0003800000 */
[C---:B------:R-:W-:Y:S01]  /*0620*/  FMUL R0, R10.reuse, 2.8853900432586669922 ;  /* 0x4038aa3b0a007820 */ /* 0x040fe20000400000 */
[----:B------:R-:W-:Y:S02]  /*0630*/  MOV R9, 0x3f800000 ;  /* 0x3f80000000097802 */ /* 0x000fe40000000f00 */
[----:B------:R-:W-:-:S03]  /*0640*/  FSETP.GE.AND P0, PT, R10, 9.010913848876953125, PT ;  /* 0x41102cb40a00780b */ /* 0x000fc60003f06000 */
[----:B------:R-:W1:Y:S02]  /*0650*/  MUFU.EX2 R0, R0 ;  /* 0x0000000000007308 */ /* 0x000e640000000800 */
[----:B-1----:R-:W-:-:S06]  /*0660*/  FADD R8, R0, 1 ;  /* 0x3f80000000087421 */ /* 0x002fcc0000000000 */
[----:B------:R-:W1:Y:S02]  /*0670*/  MUFU.RCP R8, R8 ;  /* 0x0000000800087308 */ /* 0x000e640000001000 */
[----:B-1----:R-:W-:-:S05]  /*0680*/  FFMA.FTZ R9, R8, -2, R9 ;  /* 0xc000000008097823 */ /* 0x002fca0000010009 */
[----:B------:R-:W-:-:S04]  /*0690*/  FSEL R10, R9, 1, !P0 ;  /* 0x3f800000090a7808 */ /* 0x000fc80004000000 */
[----:B------:R-:W-:Y:S01]  /*06a0*/  LOP3.LUT R7, R10, 0x80000000, R7, 0xf8, !PT ;  /* 0x800000000a077812 */ /* 0x000fe200078ef807 */
[----:B------:R-:W-:Y:S06]  /*06b0*/  BRA `(.L_x_11) ;  /* 0x00000000001c7947 */ /* 0x000fec0003800000 */
.L_x_10:
[----:B------:R-:W-:Y:S02]  /*06c0*/  IMAD.MOV.U32 R0, RZ, RZ, 0x3c80f082 ;  /* 0x3c80f082ff007424 */ /* 0x000fe400078e00ff */
[----:B------:R-:W-:-:S04]  /*06d0*/  FMUL R9, R7, R7 ;  /* 0x0000000707097220 */ /* 0x000fc80000400000 */
[----:B------:R-:W-:-:S04]  /*06e0*/  FFMA.FTZ R0, R9, R0, -0.052303962409496307373 ;  /* 0xbd563cae09007423 */ /* 0x000fc80000010000 */
[----:B------:R-:W-:-:S04]  /*06f0*/  FFMA.FTZ R0, R9, R0, 0.1331529766321182251 ;  /* 0x3e08594109007423 */ /* 0x000fc80000010000 */
[----:B------:R-:W-:-:S04]  /*0700*/  FFMA.FTZ R0, R9, R0, -0.33332768082618713379 ;  /* 0xbeaaa9ed09007423 */ /* 0x000fc80000010000 */
[----:B------:R-:W-:-:S04]  /*0710*/  FFMA.FTZ R0, R9, R0, RZ ;  /* 0x0000000009007223 */ /* 0x000fc800000100ff */
[----:B------:R-:W-:-:S07]  /*0720*/  FFMA.FTZ R7, R7, R0, R7 ;  /* 0x0000000007077223 */ /* 0x000fce0000010007 */
.L_x_11:
[----:B------:R-:W-:Y:S05]  /*0730*/  BSYNC B0 ;  /* 0x0000000000007941 */ /* 0x000fea0003800000 */
.L_x_9:
[----:B------:R-:W1:Y:S01]  /*0740*/  S2UR UR5, SR_CgaCtaId ;  /* 0x00000000000579c3 */ /* 0x000e620000008800 */
[----:B------:R-:W-:Y:S01]  /*0750*/  SHF.R.U32.HI R9, RZ, 0x3, R12 ;  /* 0x00000003ff097819 */ /* 0x000fe2000001160c */
[----:B------:R-:W-:Y:S01]  /*0760*/  UMOV UR4, 0x400 ;  /* 0x0000040000047882 */ /* 0x000fe20000000000 */
[----:B------:R-:W-:Y:S02]  /*0770*/  SHF.L.U32 R12, R12, 0x7, RZ ;  /* 0x000000070c0c7819 */ /* 0x000fe400000006ff */
[----:B------:R-:W-:Y:S02]  /*0780*/  SGXT.U32 R9, R9, 0x4 ;  /* 0x000000040909781a */ /* 0x000fe40000000000 */
[----:B------:R-:W-:Y:S02]  /*0790*/  SHF.R.U32.HI R8, RZ, 0x3, R3 ;  /* 0x00000003ff087819 */ /* 0x000fe40000011603 */
[----:B------:R-:W-:Y:S02]  /*07a0*/  LOP3.LUT R12, R12, 0x180, RZ, 0xc0, !PT ;  /* 0x000001800c0c7812 */ /* 0x000fe400078ec0ff */
[----:B------:R-:W-:-:S02]  /*07b0*/  LOP3.LUT R14, R14, R9, RZ, 0xfc, !PT ;  /* 0x000000090e0e7212 */ /* 0x000fc400078efcff */
[----:B------:R-:W-:Y:S02]  /*07c0*/  LOP3.LUT R10, R8, 0x3c, RZ, 0xc0, !PT ;  /* 0x0000003c080a7812 */ /* 0x000fe400078ec0ff */
[C---:B------:R-:W-:Y:S02]  /*07d0*/  LOP3.LUT R9, R12.reuse, 0x20, RZ, 0xfc, !PT ;  /* 0x000000200c097812 */ /* 0x040fe400078efcff */
[C---:B------:R-:W-:Y:S02]  /*07e0*/  LOP3.LUT R11, R12.reuse, 0x40, RZ, 0xfc, !PT ;  /* 0x000000400c0b7812 */ /* 0x040fe400078efcff */
[C---:B------:R-:W-:Y:S02]  /*07f0*/  LOP3.LUT R15, R12.reuse, 0x60, RZ, 0xfc, !PT ;  /* 0x000000600c0f7812 */ /* 0x040fe400078efcff */
[----:B------:R-:W-:Y:S02]  /*0800*/  LOP3.LUT R13, R12, R13, RZ, 0xfc, !PT ;  /* 0x0000000d0c0d7212 */ /* 0x000fe400078efcff */
[----:B------:R-:W-:Y:S01]  /*0810*/  ISETP.GE.AND P0, PT, R14, 0x10, PT ;  /* 0x000000100e00780c */ /* 0x000fe20003f06270 */
[----:B-1----:R-:W-:Y:S01]  /*0820*/  UPRMT UR4, UR5, 0x654, UR4 ;  /* 0x0000065405047896 */ /* 0x002fe20008000004 */
[----:B------:R-:W-:-:S05]  /*0830*/  LOP3.LUT R0, R3, 0x1fc, RZ, 0xc0, !PT ;  /* 0x000001fc03007812 */ /* 0x000fca00078ec0ff */
[----:B------:R-:W-:Y:S02]  /*0840*/  LEA.HI R8, R12, UR4, RZ, 0x1d ;  /* 0x000000040c087c11 */ /* 0x000fe4000f8fe8ff */
[----:B------:R-:W-:Y:S02]  /*0850*/  IADD3 R17, R10, UR4, RZ ;  /* 0x000000040a117c10 */ /* 0x000fe4000fffe0ff */
[----:B------:R-:W-:Y:S01]  /*0860*/  LEA.HI R10, R9, UR4, RZ, 0x1d ;  /* 0x00000004090a7c11 */ /* 0x000fe2000f8fe8ff */
[----:B------:R-:W-:Y:S01]  /*0870*/  IMAD R9, R13, 0x4, R8 ;  /* 0x000000040d097824 */ /* 0x000fe200078e0208 */
[----:B------:R-:W-:Y:S02]  /*0880*/  LEA.HI R12, R11, UR4, RZ, 0x1d ;  /* 0x000000040b0c7c11 */ /* 0x000fe4000f8fe8ff */
[----:B------:R-:W-:Y:S02]  /*0890*/  LEA.HI R16, R15, UR4, RZ, 0x1d ;  /* 0x000000040f107c11 */ /* 0x000fe4000f8fe8ff */
[C---:B------:R-:W-:Y:S01]  /*08a0*/  LEA R10, R13.reuse, R10, 0x2 ;  /* 0x0000000a0d0a7211 */ /* 0x040fe200078e10ff */
[----:B------:R1:W-:Y:S01]  /*08b0*/  STS [R9], R4 ;  /* 0x0000000409007388 */ /* 0x0003e20000000800 */
[C---:B------:R-:W-:Y:S01]  /*08c0*/  LEA R11, R13.reuse, R12, 0x2 ;  /* 0x0000000c0d0b7211 */ /* 0x040fe200078e10ff */
[----:B------:R-:W-:Y:S01]  /*08d0*/  IMAD R16, R13, 0x4, R16 ;  /* 0x000000040d107824 */ /* 0x000fe200078e0210 */
[----:B------:R-:W-:Y:S01]  /*08e0*/  LEA R0, R0, R17, 0x2 ;  /* 0x0000001100007211 */ /* 0x000fe200078e10ff */
[----:B------:R1:W-:Y:S04]  /*08f0*/  STS [R10+0x80], R5 ;  /* 0x000080050a007388 */ /* 0x0003e80000000800 */
[----:B------:R1:W-:Y:S04]  /*0900*/  STS [R11+0x100], R6 ;  /* 0x000100060b007388 */ /* 0x0003e80000000800 */
[----:B------:R1:W-:Y:S01]  /*0910*/  STS [R16+0x180], R7 ;  /* 0x0001800710007388 */ /* 0x0003e20000000800 */
[----:B------:R-:W-:Y:S06]  /*0920*/  BAR.SYNC.DEFER_BLOCKING 0x0 ;  /* 0x0000000000007b1d */ /* 0x000fec0000010000 */
[----:B-1----:R-:W-:Y:S05]  /*0930*/  @P0 EXIT ;  /* 0x000000000000094d */ /* 0x002fea0003800000 */
[----:B------:R-:W-:Y:S01]  /*0940*/  LDS R4, [R0] ;  /* 0x0000000000047984 */ /* 0x000fe20000000800 */
[----:B------:R-:W0:Y:S01]  /*0950*/  LDC.64 R8, c[0x0][0x220] ;  /* 0x00008800ff087b82 */ /* 0x000e220000000a00 */
[----:B------:R-:W-:Y:S02]  /*0960*/  LOP3.LUT R3, R2, 0x1c, R3, 0xf8, !PT ;  /* 0x0000001c02037812 */ /* 0x000fe400078ef803 */
[----:B------:R-:W-:Y:S02]  /*0970*/  LDS R5, [R0+0x4] ;  /* 0x0000040000057984 */ /* 0x000fe40000000800 */
[----:B------:R-:W-:Y:S02]  /*0980*/  LEA R3, R14, R3, 0xc ;  /* 0x000000030e037211 */ /* 0x000fe400078e60ff */
[----:B------:R-:W-:Y:S04]  /*0990*/  LDS R6, [R0+0x8] ;  /* 0x0000080000067984 */ /* 0x000fe80000000800 */
[----:B------:R-:W1:Y:S01]  /*09a0*/  LDS R7, [R0+0xc] ;  /* 0x00000c0000077984 */ /* 0x000e620000000800 */
[----:B0-----:R-:W-:-:S05]  /*09b0*/  IMAD.WIDE R2, R3, 0x4, R8 ;  /* 0x0000000403027825 */ /* 0x001fca00078e0208 */
[----:B-1----:R-:W-:Y:S01]  /*09c0*/  STG.E.128 desc[UR6][R2.64], R4 ;  /* 0x0000000402007986 */ /* 0x002fe2000c101d06 */
[----:B------:R-:W-:Y:S05]  /*09d0*/  EXIT ;  /* 0x000000000000794d */ /* 0x000fea0003800000 */
.L_x_12:
[----:B------:R-:W-:-:S00]  /*09e0*/  BRA `(.L_x_12) ;  /* 0xfffffffc00fc7947 */ /* 0x000fc0000383ffff */
[----:B------:R-:W-:-:S00]  /*09f0*/  NOP ;  /* 0x0000000000007918 */ /* 0x000fc00000000000 */
        /* <DEDUP_REMOVED lines=8> */
.L_x_13:


//--------------------- .nv.global.init           --------------------------
	.section	.nv.global.init,"aw",@progbits
.nv.global.init:
	.type		_$_str,@object
	.size		_$_str,(.L_0 - _$_str)
_$_str:
        /*0000*/ 	.byte	0x5f, 0x5f, 0x43, 0x55, 0x44, 0x41, 0x5f, 0x46, 0x54, 0x5a, 0x00
.L_0:


//--------------------- .nv.shared.triton_poi_fused_convolution_tanh_19 --------------------------
	.section	.nv.shared.triton_poi_fused_convolution_tanh_19,"aw",@nobits
	.sectionflags	@""
	.align	16
	.zero		1024


//--------------------- .nv.constant0.triton_poi_fused_convolution_tanh_19 --------------------------
	.section	.nv.constant0.triton_poi_fused_convolution_tanh_19,"a",@progbits
	.sectionflags	@""
	.align	4
.nv.constant0.triton_poi_fused_convolution_tanh_19:
	.zero		560
